	.headerflags	@"EF_CUDA_TEXMODE_UNIFIED EF_CUDA_64BIT_ADDRESS EF_CUDA_ACCELERATORS EF_CUDA_SM90 EF_CUDA_VIRTUAL_SM(EF_CUDA_SM90)"
	.elftype	@"ET_EXEC"


//--------------------- .nv.info                  --------------------------
	.section	.nv.info,"",@"SHT_CUDA_INFO"
	.align	4


	//----- nvinfo : EIATTR_REGCOUNT
	.align		4
        /*0000*/ 	.byte	0x04, 0x2f
        /*0002*/ 	.short	(.L_1 - .L_0)
	.align		4
.L_0:
        /*0004*/ 	.word	index@(triton_mm)
        /*0008*/ 	.word	0x00000072


	//----- nvinfo : EIATTR_MIN_STACK_SIZE
	.align		4
.L_1:
        /*000c*/ 	.byte	0x04, 0x12
        /*000e*/ 	.short	(.L_3 - .L_2)
	.align		4
.L_2:
        /*0010*/ 	.word	index@(triton_mm)
        /*0014*/ 	.word	0x00000000


	//----- nvinfo : EIATTR_FRAME_SIZE
	.align		4
.L_3:
        /*0018*/ 	.byte	0x04, 0x11
        /*001a*/ 	.short	(.L_5 - .L_4)
	.align		4
.L_4:
        /*001c*/ 	.word	index@(triton_mm)
        /*0020*/ 	.word	0x00000000


	//----- nvinfo : EIATTR_MIN_STACK_SIZE
	.align		4
.L_5:
        /*0024*/ 	.byte	0x04, 0x12
        /*0026*/ 	.short	(.L_7 - .L_6)
	.align		4
.L_6:
        /*0028*/ 	.word	index@(triton_mm)
        /*002c*/ 	.word	0x00000000
.L_7:


//--------------------- .nv.info.triton_mm        --------------------------
	.section	.nv.info.triton_mm,"",@"SHT_CUDA_INFO"
	.sectionflags	@""
	.align	4


	//----- nvinfo : EIATTR_CUDA_API_VERSION
	.align		4
        /*0000*/ 	.byte	0x04, 0x37
        /*0002*/ 	.short	(.L_9 - .L_8)
.L_8:
        /*0004*/ 	.word	0x0000007c


	//----- nvinfo : EIATTR_KPARAM_INFO
	.align		4
.L_9:
        /*0008*/ 	.byte	0x04, 0x17
        /*000a*/ 	.short	(.L_11 - .L_10)
.L_10:
        /*000c*/ 	.word	0x00000000
        /*0010*/ 	.short	0x0004
        /*0012*/ 	.short	0x001c
        /*0014*/ 	.byte	0x00, 0xf0, 0x11, 0x00


	//----- nvinfo : EIATTR_KPARAM_INFO
	.align		4
.L_11:
        /*0018*/ 	.byte	0x04, 0x17
        /*001a*/ 	.short	(.L_13 - .L_12)
.L_12:
        /*001c*/ 	.word	0x00000000
        /*0020*/ 	.short	0x0003
        /*0022*/ 	.short	0x0018
        /*0024*/ 	.byte	0x00, 0xf0, 0x11, 0x00


	//----- nvinfo : EIATTR_KPARAM_INFO
	.align		4
.L_13:
        /*0028*/ 	.byte	0x04, 0x17
        /*002a*/ 	.short	(.L_15 - .L_14)
.L_14:
        /*002c*/ 	.word	0x00000000
        /*0030*/ 	.short	0x0002
        /*0032*/ 	.short	0x0010
        /*0034*/ 	.byte	0x00, 0xf0, 0x21, 0x00


	//----- nvinfo : EIATTR_KPARAM_INFO
	.align		4
.L_15:
        /*0038*/ 	.byte	0x04, 0x17
        /*003a*/ 	.short	(.L_17 - .L_16)
.L_16:
        /*003c*/ 	.word	0x00000000
        /*0040*/ 	.short	0x0001
        /*0042*/ 	.short	0x0008
        /*0044*/ 	.byte	0x00, 0xf0, 0x21, 0x00


	//----- nvinfo : EIATTR_KPARAM_INFO
	.align		4
.L_17:
        /*0048*/ 	.byte	0x04, 0x17
        /*004a*/ 	.short	(.L_19 - .L_18)
.L_18:
        /*004c*/ 	.word	0x00000000
        /*0050*/ 	.short	0x0000
        /*0052*/ 	.short	0x0000
        /*0054*/ 	.byte	0x00, 0xf0, 0x21, 0x00


	//----- nvinfo : EIATTR_SPARSE_MMA_MASK
	.align		4
.L_19:
        /*0058*/ 	.byte	0x03, 0x50
        /*005a*/ 	.short	0x0000


	//----- nvinfo : EIATTR_MAXREG_COUNT
	.align		4
        /*005c*/ 	.byte	0x03, 0x1b
        /*005e*/ 	.short	0x00ff


	//----- nvinfo : EIATTR_COOP_GROUP_MASK_REGIDS
	.align		4
        /*0060*/ 	.byte	0x04, 0x29
        /*0062*/ 	.short	(.L_21 - .L_20)


	//   ....[0]....
.L_20:
        /*0064*/ 	.word	0xffffffff


	//----- nvinfo : EIATTR_COOP_GROUP_INSTR_OFFSETS
	.align		4
.L_21:
        /*0068*/ 	.byte	0x04, 0x28
        /*006a*/ 	.short	(.L_23 - .L_22)


	//   ....[0]....
.L_22:
        /*006c*/ 	.word	0x000011e0


	//----- nvinfo : EIATTR_EXIT_INSTR_OFFSETS
	.align		4
.L_23:
        /*0070*/ 	.byte	0x04, 0x1c
        /*0072*/ 	.short	(.L_25 - .L_24)


	//   ....[0]....
.L_24:
        /*0074*/ 	.word	0x00000050


	//   ....[1]....
        /*0078*/ 	.word	0x00001d90


	//   ....[2]....
        /*007c*/ 	.word	0x00001de0


	//----- nvinfo : EIATTR_MAX_THREADS
	.align		4
.L_25:
        /*0080*/ 	.byte	0x04, 0x05
        /*0082*/ 	.short	(.L_27 - .L_26)
.L_26:
        /*0084*/ 	.word	0x00000100
        /*0088*/ 	.word	0x00000001
        /*008c*/ 	.word	0x00000001


	//----- nvinfo : EIATTR_CBANK_PARAM_SIZE
	.align		4
.L_27:
        /*0090*/ 	.byte	0x03, 0x19
        /*0092*/ 	.short	0x0020


	//----- nvinfo : EIATTR_PARAM_CBANK
	.align		4
        /*0094*/ 	.byte	0x04, 0x0a
        /*0096*/ 	.short	(.L_29 - .L_28)
	.align		4
.L_28:
        /*0098*/ 	.word	index@(.nv.constant0.triton_mm)
        /*009c*/ 	.short	0x0210
        /*009e*/ 	.short	0x0020


	//----- nvinfo : EIATTR_SW_WAR
	.align		4
.L_29:
        /*00a0*/ 	.byte	0x04, 0x36
        /*00a2*/ 	.short	(.L_31 - .L_30)
.L_30:
        /*00a4*/ 	.word	0x00000008
.L_31:


//--------------------- .nv.callgraph             --------------------------
	.section	.nv.callgraph,"",@"SHT_CUDA_CALLGRAPH"
	.align	4
	.sectionentsize	8
	.align		4
        /*0000*/ 	.word	0x00000000
	.align		4
        /*0004*/ 	.word	0xffffffff
	.align		4
        /*0008*/ 	.word	0x00000000
	.align		4
        /*000c*/ 	.word	0xfffffffe
	.align		4
        /*0010*/ 	.word	0x00000000
	.align		4
        /*0014*/ 	.word	0xfffffffd
	.align		4
        /*0018*/ 	.word	0x00000000
	.align		4
        /*001c*/ 	.word	0xfffffffc


//--------------------- .text.triton_mm           --------------------------
	.section	.text.triton_mm,"ax",@progbits
	.sectionflags	@"SHF_BARRIERS=1"
	.align	128
        .global         triton_mm
        .type           triton_mm,@function
        .size           triton_mm,(.L_x_2 - triton_mm)
        .other          triton_mm,@"STO_CUDA_ENTRY STV_DEFAULT"
triton_mm:
.text.triton_mm:
[----:B------:R-:W1:Y:S02]  /*0000*/  LDC R1, c[0x0][0x28] ;  /* 0x00000a00ff017b82 */ /* 0x000e640000000800 */
[----:B------:R-:W2:Y:S02]  /*0010*/  LDC.64 R2, c[0x0][0x228] ;  /* 0x00008a00ff027b82 */ /* 0x000ea40000000a00 */
[----:B--2---:R-:W-:-:S04]  /*0020*/  IMAD.IADD R0, R3, 0x1, R2 ;  /* 0x0000000103007824 */ /* 0x004fc800078e0202 */
[----:B------:R-:W-:-:S05]  /*0030*/  IMAD R2, R0, 0xc00, RZ ;  /* 0x00000c0000027824 */ /* 0x000fca00078e02ff */
[----:B------:R-:W-:-:S13]  /*0040*/  ISETP.NE.AND P0, PT, R2, RZ, PT ;  /* 0x000000ff0200720c */ /* 0x000fda0003f05270 */
[----:B------:R-:W-:Y:S05]  /*0050*/  @!P0 EXIT ;  /* 0x000000000000894d */ /* 0x000fea0003800000 */
[----:B------:R-:W2:Y:S01]  /*0060*/  S2R R12, SR_CTAID.X ;  /* 0x00000000000c7919 */ /* 0x000ea20000002500 */
[----:B------:R-:W-:Y:S01]  /*0070*/  VIADD R2, R0, 0x7f ;  /* 0x0000007f00027836 */ /* 0x000fe20000000000 */
[----:B------:R-:W-:Y:S01]  /*0080*/  IABS R20, R0 ;  /* 0x0000000000147213 */ /* 0x000fe20000000000 */
[----:B------:R-:W3:Y:S01]  /*0090*/  S2UR UR14, SR_CgaCtaId ;  /* 0x00000000000e79c3 */ /* 0x000ee20000008800 */
[----:B------:R-:W-:Y:S01]  /*00a0*/  UMOV UR4, 0x400 ;  /* 0x0000040000047882 */ /* 0x000fe20000000000 */
[----:B------:R-:W-:Y:S01]  /*00b0*/  ULDC.64 UR18, c[0x0][0x208] ;  /* 0x0000820000127ab9 */ /* 0x000fe20000000a00 */
[----:B------:R-:W-:Y:S01]  /*00c0*/  SHF.R.S32.HI R3, RZ, 0x1f, R2 ;  /* 0x0000001fff037819 */ /* 0x000fe20000011402 */
[----:B------:R-:W4:Y:S01]  /*00d0*/  I2F.RP R10, R20 ;  /* 0x00000014000a7306 */ /* 0x000f220000209400 */
[----:B------:R-:W-:Y:S02]  /*00e0*/  CS2R R38, SRZ ;  /* 0x0000000000267805 */ /* 0x000fe4000001ff00 */
[----:B------:R-:W-:-:S02]  /*00f0*/  CS2R R40, SRZ ;  /* 0x0000000000287805 */ /* 0x000fc4000001ff00 */
[----:B------:R-:W-:Y:S01]  /*0100*/  LEA.HI R3, R3, R2, RZ, 0x7 ;  /* 0x0000000203037211 */ /* 0x000fe200078f38ff */
[----:B------:R-:W5:Y:S01]  /*0110*/  LDC.64 R32, c[0x0][0x218] ;  /* 0x00008600ff207b82 */ /* 0x000f620000000a00 */
[----:B------:R-:W-:Y:S02]  /*0120*/  CS2R R42, SRZ ;  /* 0x00000000002a7805 */ /* 0x000fe4000001ff00 */
[----:B------:R-:W-:Y:S02]  /*0130*/  CS2R R44, SRZ ;  /* 0x00000000002c7805 */ /* 0x000fe4000001ff00 */
[----:B------:R-:W-:Y:S02]  /*0140*/  CS2R R46, SRZ ;  /* 0x00000000002e7805 */ /* 0x000fe4000001ff00 */
[----:B------:R-:W-:Y:S02]  /*0150*/  CS2R R48, SRZ ;  /* 0x0000000000307805 */ /* 0x000fe4000001ff00 */
[----:B------:R-:W-:-:S02]  /*0160*/  CS2R R50, SRZ ;  /* 0x0000000000327805 */ /* 0x000fc4000001ff00 */
[----:B------:R-:W-:Y:S02]  /*0170*/  CS2R R52, SRZ ;  /* 0x0000000000347805 */ /* 0x000fe4000001ff00 */
[----:B------:R-:W-:Y:S02]  /*0180*/  CS2R R54, SRZ ;  /* 0x0000000000367805 */ /* 0x000fe4000001ff00 */
[----:B------:R-:W-:Y:S02]  /*0190*/  CS2R R56, SRZ ;  /* 0x0000000000387805 */ /* 0x000fe4000001ff00 */
[----:B------:R-:W-:Y:S02]  /*01a0*/  CS2R R58, SRZ ;  /* 0x00000000003a7805 */ /* 0x000fe4000001ff00 */
[----:B------:R-:W-:Y:S01]  /*01b0*/  CS2R R60, SRZ ;  /* 0x00000000003c7805 */ /* 0x000fe2000001ff00 */
[----:B----4-:R-:W-:Y:S01]  /*01c0*/  MUFU.RCP R10, R10 ;  /* 0x0000000a000a7308 */ /* 0x010fe20000001000 */
[----:B------:R-:W-:-:S02]  /*01d0*/  CS2R R62, SRZ ;  /* 0x00000000003e7805 */ /* 0x000fc4000001ff00 */
[----:B------:R-:W-:Y:S02]  /*01e0*/  CS2R R64, SRZ ;  /* 0x0000000000407805 */ /* 0x000fe4000001ff00 */
[----:B------:R-:W-:Y:S02]  /*01f0*/  CS2R R66, SRZ ;  /* 0x0000000000427805 */ /* 0x000fe4000001ff00 */
[----:B------:R-:W-:Y:S01]  /*0200*/  CS2R R68, SRZ ;  /* 0x0000000000447805 */ /* 0x000fe2000001ff00 */
[----:B---3--:R-:W-:Y:S01]  /*0210*/  UPRMT UR14, UR14, 0x654, UR4 ;  /* 0x000006540e0e7896 */ /* 0x008fe20008000004 */
[----:B------:R-:W-:Y:S02]  /*0220*/  CS2R R70, SRZ ;  /* 0x0000000000467805 */ /* 0x000fe4000001ff00 */
[----:B------:R-:W-:Y:S02]  /*0230*/  CS2R R72, SRZ ;  /* 0x0000000000487805 */ /* 0x000fe4000001ff00 */
[----:B------:R-:W-:-:S02]  /*0240*/  CS2R R74, SRZ ;  /* 0x00000000004a7805 */ /* 0x000fc4000001ff00 */
[----:B------:R-:W-:Y:S01]  /*0250*/  CS2R R76, SRZ ;  /* 0x00000000004c7805 */ /* 0x000fe2000001ff00 */
[C---:B--2---:R-:W-:Y:S01]  /*0260*/  IMAD.HI R4, R12.reuse, 0x2aaaaaab, RZ ;  /* 0x2aaaaaab0c047827 */ /* 0x044fe200078e02ff */
[----:B------:R-:W-:Y:S02]  /*0270*/  ISETP.GE.AND P2, PT, R12, RZ, PT ;  /* 0x000000ff0c00720c */ /* 0x000fe40003f46270 */
[----:B------:R-:W-:Y:S02]  /*0280*/  CS2R R78, SRZ ;  /* 0x00000000004e7805 */ /* 0x000fe4000001ff00 */
[----:B------:R-:W-:Y:S02]  /*0290*/  CS2R R80, SRZ ;  /* 0x0000000000507805 */ /* 0x000fe4000001ff00 */
[----:B------:R-:W-:Y:S02]  /*02a0*/  CS2R R82, SRZ ;  /* 0x0000000000527805 */ /* 0x000fe4000001ff00 */
[----:B------:R-:W-:-:S02]  /*02b0*/  SHF.R.U32.HI R5, RZ, 0x1f, R4 ;  /* 0x0000001fff057819 */ /* 0x000fc40000011604 */
[----:B------:R-:W-:Y:S02]  /*02c0*/  CS2R R84, SRZ ;  /* 0x0000000000547805 */ /* 0x000fe4000001ff00 */
[----:B------:R-:W-:Y:S01]  /*02d0*/  CS2R R86, SRZ ;  /* 0x0000000000567805 */ /* 0x000fe2000001ff00 */
[----:B------:R-:W-:Y:S01]  /*02e0*/  UMOV UR15, 0x3 ;  /* 0x00000003000f7882 */ /* 0x000fe20000000000 */
[----:B------:R-:W-:Y:S01]  /*02f0*/  LEA.HI.SX32 R5, R4, R5, 0x1b ;  /* 0x0000000504057211 */ /* 0x000fe200078fdaff */
[----:B------:R-:W-:Y:S01]  /*0300*/  UMOV UR16, 0xffffffff ;  /* 0xffffffff00107882 */ /* 0x000fe20000000000 */
[----:B------:R-:W-:Y:S01]  /*0310*/  UMOV UR4, URZ ;  /* 0x0000003f00047c82 */ /* 0x000fe20008000000 */
[----:B------:R-:W-:Y:S02]  /*0320*/  UMOV UR5, URZ ;  /* 0x0000003f00057c82 */ /* 0x000fe40008000000 */
[C---:B------:R-:W-:Y:S02]  /*0330*/  IMAD.SHL.U32 R4, R5.reuse, 0x8, RZ ;  /* 0x0000000805047824 */ /* 0x040fe400078e00ff */
[----:B------:R-:W-:-:S03]  /*0340*/  IMAD R5, R5, -0xc0, R12 ;  /* 0xffffff4005057824 */ /* 0x000fc600078e020c */
[----:B------:R-:W-:Y:S02]  /*0350*/  LEA.HI.SX32 R3, R3, -R4, 0x19 ;  /* 0x8000000403037211 */ /* 0x000fe400078fcaff */
[----:B------:R-:W-:Y:S02]  /*0360*/  IABS R14, R5 ;  /* 0x00000005000e7213 */ /* 0x000fe40000000000 */
[----:B------:R-:W-:-:S04]  /*0370*/  VIMNMX R6, R3, 0x8, PT ;  /* 0x0000000803067848 */ /* 0x000fc80003fe0100 */
[-C--:B------:R-:W-:Y:S02]  /*0380*/  IABS R11, R6.reuse ;  /* 0x00000006000b7213 */ /* 0x080fe40000000000 */
[-C--:B------:R-:W-:Y:S02]  /*0390*/  LOP3.LUT R5, R5, R6.reuse, RZ, 0x3c, !PT ;  /* 0x0000000605057212 */ /* 0x080fe400078e3cff */
[----:B------:R-:W2:Y:S02]  /*03a0*/  I2F.RP R7, R11 ;  /* 0x0000000b00077306 */ /* 0x000ea40000209400 */
[----:B------:R-:W-:Y:S02]  /*03b0*/  ISETP.GE.AND P4, PT, R5, RZ, PT ;  /* 0x000000ff0500720c */ /* 0x000fe40003f86270 */
[----:B------:R-:W-:-:S04]  /*03c0*/  LOP3.LUT R5, RZ, R6, RZ, 0x33, !PT ;  /* 0x00000006ff057212 */ /* 0x000fc800078e33ff */
[----:B--2---:R-:W2:Y:S02]  /*03d0*/  MUFU.RCP R7, R7 ;  /* 0x0000000700077308 */ /* 0x004ea40000001000 */
[----:B--2---:R-:W-:Y:S01]  /*03e0*/  VIADD R2, R7, 0xffffffe ;  /* 0x0ffffffe07027836 */ /* 0x004fe20000000000 */
[----:B------:R-:W-:-:S05]  /*03f0*/  IABS R7, R12 ;  /* 0x0000000c00077213 */ /* 0x000fca0000000000 */
[----:B------:R2:W3:Y:S02]  /*0400*/  F2I.FTZ.U32.TRUNC.NTZ R3, R2 ;  /* 0x0000000200037305 */ /* 0x0004e4000021f000 */
[----:B--2---:R-:W-:Y:S02]  /*0410*/  IMAD.MOV.U32 R2, RZ, RZ, RZ ;  /* 0x000000ffff027224 */ /* 0x004fe400078e00ff */
[----:B---3--:R-:W-:-:S04]  /*0420*/  IMAD.MOV R8, RZ, RZ, -R3 ;  /* 0x000000ffff087224 */ /* 0x008fc800078e0a03 */
[----:B------:R-:W-:Y:S01]  /*0430*/  IMAD R9, R8, R11, RZ ;  /* 0x0000000b08097224 */ /* 0x000fe200078e02ff */
[----:B------:R-:W-:-:S03]  /*0440*/  IABS R8, R6 ;  /* 0x0000000600087213 */ /* 0x000fc60000000000 */
[----:B------:R-:W-:-:S04]  /*0450*/  IMAD.HI.U32 R3, R3, R9, R2 ;  /* 0x0000000903037227 */ /* 0x000fc800078e0002 */
[----:B------:R-:W-:Y:S02]  /*0460*/  IMAD.MOV R9, RZ, RZ, -R8 ;  /* 0x000000ffff097224 */ /* 0x000fe400078e0a08 */
[----:B------:R-:W-:-:S04]  /*0470*/  IMAD.HI.U32 R2, R3, R7, RZ ;  /* 0x0000000703027227 */ /* 0x000fc800078e00ff */
[-C--:B------:R-:W-:Y:S02]  /*0480*/  IMAD R2, R2, R9.reuse, R7 ;  /* 0x0000000902027224 */ /* 0x080fe400078e0207 */
[----:B------:R-:W-:Y:S01]  /*0490*/  IMAD.HI.U32 R8, R3, R14, RZ ;  /* 0x0000000e03087227 */ /* 0x000fe200078e00ff */
[----:B------:R-:W2:Y:S02]  /*04a0*/  S2R R7, SR_TID.X ;  /* 0x0000000000077919 */ /* 0x000ea40000002100 */
[----:B------:R-:W-:Y:S01]  /*04b0*/  ISETP.GT.U32.AND P0, PT, R11, R2, PT ;  /* 0x000000020b00720c */ /* 0x000fe20003f04070 */
[----:B------:R-:W-:Y:S02]  /*04c0*/  IMAD R9, R8, R9, R14 ;  /* 0x0000000908097224 */ /* 0x000fe400078e020e */
[----:B------:R-:W-:-:S03]  /*04d0*/  VIADD R3, R10, 0xffffffe ;  /* 0x0ffffffe0a037836 */ /* 0x000fc60000000000 */
[----:B------:R-:W-:-:S03]  /*04e0*/  ISETP.GT.U32.AND P3, PT, R11, R9, PT ;  /* 0x000000090b00720c */ /* 0x000fc60003f64070 */
[----:B------:R-:W3:Y:S04]  /*04f0*/  F2I.FTZ.U32.TRUNC.NTZ R3, R3 ;  /* 0x0000000300037305 */ /* 0x000ee8000021f000 */
[----:B------:R-:W-:-:S05]  /*0500*/  @!P0 IMAD.IADD R2, R2, 0x1, -R11 ;  /* 0x0000000102028824 */ /* 0x000fca00078e0a0b */
[----:B------:R-:W-:Y:S01]  /*0510*/  ISETP.GT.U32.AND P0, PT, R11, R2, PT ;  /* 0x000000020b00720c */ /* 0x000fe20003f04070 */
[----:B------:R-:W-:Y:S02]  /*0520*/  @!P3 IMAD.IADD R9, R9, 0x1, -R11 ;  /* 0x000000010909b824 */ /* 0x000fe400078e0a0b */
[----:B------:R-:W-:-:S03]  /*0530*/  @!P3 VIADD R8, R8, 0x1 ;  /* 0x000000010808b836 */ /* 0x000fc60000000000 */
[----:B------:R-:W-:Y:S02]  /*0540*/  ISETP.GE.U32.AND P1, PT, R9, R11, PT ;  /* 0x0000000b0900720c */ /* 0x000fe40003f26070 */
[----:B--2---:R-:W-:-:S05]  /*0550*/  SHF.R.U32.HI R10, RZ, 0x3, R7 ;  /* 0x00000003ff0a7819 */ /* 0x004fca0000011607 */
[----:B------:R-:W-:Y:S01]  /*0560*/  @!P0 IMAD.IADD R2, R2, 0x1, -R11 ;  /* 0x0000000102028824 */ /* 0x000fe200078e0a0b */
[----:B------:R-:W-:Y:S01]  /*0570*/  ISETP.NE.AND P0, PT, R6, RZ, PT ;  /* 0x000000ff0600720c */ /* 0x000fe20003f05270 */
[----:B---3--:R-:W-:Y:S01]  /*0580*/  IMAD.MOV R11, RZ, RZ, -R3 ;  /* 0x000000ffff0b7224 */ /* 0x008fe200078e0a03 */
[----:B------:R-:W-:Y:S01]  /*0590*/  SGXT.U32 R10, R10, 0x5 ;  /* 0x000000050a0a781a */ /* 0x000fe20000000000 */
[----:B------:R-:W-:Y:S01]  /*05a0*/  @!P2 IMAD.MOV R2, RZ, RZ, -R2 ;  /* 0x000000ffff02a224 */ /* 0x000fe200078e0a02 */
[--C-:B------:R-:W-:Y:S01]  /*05b0*/  SHF.R.U32.HI R99, RZ, 0x4, R7.reuse ;  /* 0x00000004ff637819 */ /* 0x100fe20000011607 */
[----:B------:R-:W-:Y:S01]  /*05c0*/  IMAD R11, R11, R20, RZ ;  /* 0x000000140b0b7224 */ /* 0x000fe200078e02ff */
[----:B------:R-:W-:Y:S01]  /*05d0*/  SHF.R.U32.HI R98, RZ, 0x5, R7 ;  /* 0x00000005ff627819 */ /* 0x000fe20000011607 */
[----:B------:R-:W-:Y:S01]  /*05e0*/  @P1 VIADD R8, R8, 0x1 ;  /* 0x0000000108081836 */ /* 0x000fe20000000000 */
[----:B------:R-:W-:Y:S01]  /*05f0*/  SEL R9, R5, R2, !P0 ;  /* 0x0000000205097207 */ /* 0x000fe20004000000 */
[----:B------:R-:W-:Y:S01]  /*0600*/  IMAD.MOV.U32 R2, RZ, RZ, RZ ;  /* 0x000000ffff027224 */ /* 0x000fe200078e00ff */
[----:B------:R-:W-:Y:S01]  /*0610*/  SGXT.U32 R99, R99, 0x1 ;  /* 0x000000016363781a */ /* 0x000fe20000000000 */
[----:B------:R-:W-:Y:S01]  /*0620*/  @!P4 IMAD.MOV R8, RZ, RZ, -R8 ;  /* 0x000000ffff08c224 */ /* 0x000fe200078e0a08 */
[----:B------:R-:W-:Y:S01]  /*0630*/  LOP3.LUT R111, R98, 0x7fffffc, RZ, 0xc0, !PT ;  /* 0x07fffffc626f7812 */ /* 0x000fe200078ec0ff */
[----:B------:R-:W-:Y:S01]  /*0640*/  IMAD.HI.U32 R6, R3, R11, R2 ;  /* 0x0000000b03067227 */ /* 0x000fe200078e0002 */
[----:B------:R-:W-:-:S02]  /*0650*/  SHF.R.U32.HI R3, RZ, 0x4, R7 ;  /* 0x00000004ff037819 */ /* 0x000fc40000011607 */
[----:B------:R-:W-:Y:S01]  /*0660*/  SEL R5, R5, R8, !P0 ;  /* 0x0000000805057207 */ /* 0x000fe20004000000 */
[----:B------:R-:W-:Y:S01]  /*0670*/  IMAD.IADD R2, R4, 0x1, R9 ;  /* 0x0000000104027824 */ /* 0x000fe200078e0209 */
[----:B------:R-:W-:Y:S02]  /*0680*/  IABS R4, R0 ;  /* 0x0000000000047213 */ /* 0x000fe40000000000 */
[----:B------:R-:W-:Y:S01]  /*0690*/  SGXT.U32 R3, R3, 0x4 ;  /* 0x000000040303781a */ /* 0x000fe20000000000 */
[----:B------:R-:W-:Y:S02]  /*06a0*/  IMAD.SHL.U32 R2, R2, 0x80, RZ ;  /* 0x0000008002027824 */ /* 0x000fe400078e00ff */
[----:B------:R-:W-:Y:S02]  /*06b0*/  IMAD.MOV R15, RZ, RZ, -R4 ;  /* 0x000000ffff0f7224 */ /* 0x000fe400078e0a04 */
[----:B------:R-:W-:Y:S01]  /*06c0*/  IMAD.SHL.U32 R5, R5, 0x80, RZ ;  /* 0x0000008005057824 */ /* 0x000fe200078e00ff */
[----:B------:R-:W-:-:S02]  /*06d0*/  LOP3.LUT R4, R2, R10, RZ, 0xfc, !PT ;  /* 0x0000000a02047212 */ /* 0x000fc400078efcff */
[----:B------:R-:W-:Y:S02]  /*06e0*/  LOP3.LUT R9, R2, 0x40, R10, 0xfe, !PT ;  /* 0x0000004002097812 */ /* 0x000fe400078efe0a */
[----:B------:R-:W-:Y:S02]  /*06f0*/  IABS R11, R4 ;  /* 0x00000004000b7213 */ /* 0x000fe40000000000 */
[----:B------:R-:W-:Y:S02]  /*0700*/  LOP3.LUT R3, R2, R3, RZ, 0xfc, !PT ;  /* 0x0000000302037212 */ /* 0x000fe400078efcff */
[----:B------:R-:W-:Y:S02]  /*0710*/  LOP3.LUT R8, R2, 0x20, R10, 0xfe, !PT ;  /* 0x0000002002087812 */ /* 0x000fe400078efe0a */
[----:B------:R-:W-:Y:S01]  /*0720*/  LOP3.LUT R22, R2, 0x60, R10, 0xfe, !PT ;  /* 0x0000006002167812 */ /* 0x000fe200078efe0a */
[----:B------:R-:W-:Y:S01]  /*0730*/  IMAD.HI.U32 R2, R6, R11, RZ ;  /* 0x0000000b06027227 */ /* 0x000fe200078e00ff */
[----:B------:R-:W-:-:S02]  /*0740*/  ISETP.GE.AND P1, PT, R9, RZ, PT ;  /* 0x000000ff0900720c */ /* 0x000fc40003f26270 */
[----:B------:R-:W-:Y:S01]  /*0750*/  IABS R9, R9 ;  /* 0x0000000900097213 */ /* 0x000fe20000000000 */
[----:B------:R-:W-:Y:S01]  /*0760*/  IMAD R11, R2, R15, R11 ;  /* 0x0000000f020b7224 */ /* 0x000fe200078e020b */
[----:B------:R-:W-:Y:S01]  /*0770*/  ISETP.GE.AND P2, PT, R8, RZ, PT ;  /* 0x000000ff0800720c */ /* 0x000fe20003f46270 */
[----:B------:R-:W-:Y:S01]  /*0780*/  IMAD.SHL.U32 R2, R7, 0x8, RZ ;  /* 0x0000000807027824 */ /* 0x000fe200078e00ff */
[----:B------:R-:W-:Y:S01]  /*0790*/  IABS R13, R8 ;  /* 0x00000008000d7213 */ /* 0x000fe20000000000 */
[----:B------:R-:W-:Y:S01]  /*07a0*/  IMAD.HI.U32 R8, R6, R9, RZ ;  /* 0x0000000906087227 */ /* 0x000fe200078e00ff */
[----:B------:R-:W-:Y:S02]  /*07b0*/  IABS R17, R22 ;  /* 0x0000001600117213 */ /* 0x000fe40000000000 */
[----:B------:R-:W-:Y:S01]  /*07c0*/  ISETP.GE.AND P0, PT, R4, RZ, PT ;  /* 0x000000ff0400720c */ /* 0x000fe20003f06270 */
[----:B------:R-:W-:Y:S01]  /*07d0*/  IMAD.HI.U32 R4, R6, R13, RZ ;  /* 0x0000000d06047227 */ /* 0x000fe200078e00ff */
[----:B------:R-:W-:-:S02]  /*07e0*/  ISETP.GT.U32.AND P6, PT, R20, R11, PT ;  /* 0x0000000b1400720c */ /* 0x000fc40003fc4070 */
[----:B------:R-:W-:Y:S01]  /*07f0*/  LOP3.LUT R25, R5, 0x40, R10, 0xfe, !PT ;  /* 0x0000004005197812 */ /* 0x000fe200078efe0a */
[----:B------:R-:W-:Y:S01]  /*0800*/  IMAD R14, R8, R15, R9 ;  /* 0x0000000f080e7224 */ /* 0x000fe200078e0209 */
[----:B------:R-:W-:Y:S01]  /*0810*/  LOP3.LUT R26, R5, 0x20, R10, 0xfe, !PT ;  /* 0x00000020051a7812 */ /* 0x000fe200078efe0a */
[----:B------:R-:W-:Y:S01]  /*0820*/  IMAD.HI.U32 R8, R6, R17, RZ ;  /* 0x0000001106087227 */ /* 0x000fe200078e00ff */
[----:B------:R-:W-:Y:S02]  /*0830*/  LOP3.LUT R27, R5, 0x60, R10, 0xfe, !PT ;  /* 0x00000060051b7812 */ /* 0x000fe400078efe0a */
[----:B------:R-:W-:Y:S01]  /*0840*/  ISETP.GT.U32.AND P4, PT, R20, R14, PT ;  /* 0x0000000e1400720c */ /* 0x000fe20003f84070 */
[-C--:B------:R-:W-:Y:S01]  /*0850*/  IMAD R13, R4, R15.reuse, R13 ;  /* 0x0000000f040d7224 */ /* 0x080fe200078e020d */
[----:B------:R-:W-:Y:S01]  /*0860*/  LOP3.LUT R9, R2, 0x38, R7, 0x48, !PT ;  /* 0x0000003802097812 */ /* 0x000fe200078e4807 */
[----:B------:R-:W-:Y:S01]  /*0870*/  IMAD R15, R8, R15, R17 ;  /* 0x0000000f080f7224 */ /* 0x000fe200078e0211 */
[----:B------:R-:W-:Y:S01]  /*0880*/  LOP3.LUT R4, R10, 0x20, RZ, 0xfc, !PT ;  /* 0x000000200a047812 */ /* 0x000fe200078efcff */
[----:B------:R-:W-:Y:S01]  /*0890*/  @!P6 IMAD.IADD R11, R11, 0x1, -R20 ;  /* 0x000000010b0be824 */ /* 0x000fe200078e0a14 */
[C---:B------:R-:W-:Y:S01]  /*08a0*/  ISETP.GT.U32.AND P3, PT, R20.reuse, R13, PT ;  /* 0x0000000d1400720c */ /* 0x040fe20003f64070 */
[----:B------:R-:W-:Y:S01]  /*08b0*/  IMAD.HI R16, R25, 0x2aaaaaab, RZ ;  /* 0x2aaaaaab19107827 */ /* 0x000fe200078e02ff */
[----:B------:R-:W-:-:S02]  /*08c0*/  ISETP.GT.U32.AND P5, PT, R20, R15, PT ;  /* 0x0000000f1400720c */ /* 0x000fc40003fa4070 */
[----:B------:R-:W-:Y:S01]  /*08d0*/  ISETP.GT.U32.AND P6, PT, R20, R11, PT ;  /* 0x0000000b1400720c */ /* 0x000fe20003fc4070 */
[----:B------:R-:W-:Y:S01]  /*08e0*/  IMAD.HI R12, R26, 0x2aaaaaab, RZ ;  /* 0x2aaaaaab1a0c7827 */ /* 0x000fe200078e02ff */
[----:B------:R-:W-:Y:S02]  /*08f0*/  SHF.R.U32.HI R21, RZ, 0x1f, R16 ;  /* 0x0000001fff157819 */ /* 0x000fe40000011610 */
[----:B------:R-:W-:Y:S01]  /*0900*/  LOP3.LUT R6, R10, 0x40, RZ, 0xfc, !PT ;  /* 0x000000400a067812 */ /* 0x000fe200078efcff */
[----:B------:R-:W-:Y:S01]  /*0910*/  IMAD.HI R18, R27, 0x2aaaaaab, RZ ;  /* 0x2aaaaaab1b127827 */ /* 0x000fe200078e02ff */
[----:B------:R-:W-:Y:S02]  /*0920*/  SHF.R.U32.HI R19, RZ, 0x1f, R12 ;  /* 0x0000001fff137819 */ /* 0x000fe4000001160c */
[----:B------:R-:W-:Y:S01]  /*0930*/  LEA.HI R16, R16, R21, RZ, 0x17 ;  /* 0x0000001510107211 */ /* 0x000fe200078fb8ff */
[----:B------:R-:W-:Y:S01]  /*0940*/  @!P3 IMAD.IADD R13, R13, 0x1, -R20 ;  /* 0x000000010d0db824 */ /* 0x000fe200078e0a14 */
[----:B------:R-:W-:Y:S01]  /*0950*/  SHF.R.U32.HI R23, RZ, 0x1f, R18 ;  /* 0x0000001fff177819 */ /* 0x000fe20000011612 */
[--C-:B------:R-:W-:Y:S01]  /*0960*/  @!P4 IMAD.IADD R14, R14, 0x1, -R20.reuse ;  /* 0x000000010e0ec824 */ /* 0x100fe200078e0a14 */
[----:B------:R-:W-:Y:S01]  /*0970*/  LOP3.LUT R8, R10, 0x60, RZ, 0xfc, !PT ;  /* 0x000000600a087812 */ /* 0x000fe200078efcff */
[--C-:B------:R-:W-:Y:S01]  /*0980*/  @!P5 IMAD.IADD R15, R15, 0x1, -R20.reuse ;  /* 0x000000010f0fd824 */ /* 0x100fe200078e0a14 */
[C---:B------:R-:W-:Y:S01]  /*0990*/  ISETP.GT.U32.AND P5, PT, R20.reuse, R13, PT ;  /* 0x0000000d1400720c */ /* 0x040fe20003fa4070 */
[----:B------:R-:W-:Y:S01]  /*09a0*/  @!P6 IMAD.IADD R11, R11, 0x1, -R20 ;  /* 0x000000010b0be824 */ /* 0x000fe200078e0a14 */
[----:B------:R-:W-:Y:S01]  /*09b0*/  ISETP.GT.U32.AND P4, PT, R20, R14, PT ;  /* 0x0000000e1400720c */ /* 0x000fe20003f84070 */
[--C-:B------:R-:W-:Y:S01]  /*09c0*/  IMAD R4, R4, 0x40, R9.reuse ;  /* 0x0000004004047824 */ /* 0x100fe200078e0209 */
[----:B------:R-:W-:Y:S01]  /*09d0*/  ISETP.GT.U32.AND P3, PT, R20, R15, PT ;  /* 0x0000000f1400720c */ /* 0x000fe20003f64070 */
[--C-:B------:R-:W-:Y:S01]  /*09e0*/  IMAD R6, R6, 0x40, R9.reuse ;  /* 0x0000004006067824 */ /* 0x100fe200078e0209 */
[----:B------:R-:W-:Y:S01]  /*09f0*/  LEA.HI R19, R12, R19, RZ, 0x17 ;  /* 0x000000130c137211 */ /* 0x000fe200078fb8ff */
[----:B------:R-:W-:Y:S01]  /*0a00*/  IMAD R8, R8, 0x40, R9 ;  /* 0x0000004008087824 */ /* 0x000fe200078e0209 */
[----:B------:R-:W-:Y:S01]  /*0a10*/  LEA.HI R18, R18, R23, RZ, 0x17 ;  /* 0x0000001712127211 */ /* 0x000fe200078fb8ff */
[----:B------:R-:W-:Y:S01]  /*0a20*/  IMAD R23, R16, -0xc00, R25 ;  /* 0xfffff40010177824 */ /* 0x000fe200078e0219 */
[----:B------:R-:W-:Y:S01]  /*0a30*/  LOP3.LUT R24, R5, R10, RZ, 0xfc, !PT ;  /* 0x0000000a05187212 */ /* 0x000fe200078efcff */
[----:B------:R-:W-:Y:S01]  /*0a40*/  IMAD R21, R19, -0xc00, R26 ;  /* 0xfffff40013157824 */ /* 0x000fe200078e021a */
[----:B------:R-:W-:Y:S01]  /*0a50*/  ISETP.GE.AND P6, PT, R22, RZ, PT ;  /* 0x000000ff1600720c */ /* 0x000fe20003fc6270 */
[----:B------:R-:W-:Y:S01]  /*0a60*/  IMAD R25, R18, -0xc00, R27 ;  /* 0xfffff40012197824 */ /* 0x000fe200078e021b */
[----:B------:R-:W-:Y:S01]  /*0a70*/  LOP3.LUT R12, RZ, R0, RZ, 0x33, !PT ;  /* 0x00000000ff0c7212 */ /* 0x000fe200078e33ff */
[----:B------:R-:W-:Y:S01]  /*0a80*/  IMAD R9, R10, 0x40, R9 ;  /* 0x000000400a097824 */ /* 0x000fe200078e0209 */
[----:B------:R-:W2:Y:S01]  /*0a90*/  LDC.64 R18, c[0x0][0x210] ;  /* 0x00008400ff127b82 */ /* 0x000ea20000000a00 */
[----:B------:R-:W-:-:S04]  /*0aa0*/  IMAD.HI R10, R24, 0x2aaaaaab, RZ ;  /* 0x2aaaaaab180a7827 */ /* 0x000fc800078e02ff */
[----:B------:R-:W-:Y:S01]  /*0ab0*/  @!P5 IMAD.IADD R13, R13, 0x1, -R20 ;  /* 0x000000010d0dd824 */ /* 0x000fe200078e0a14 */
[----:B------:R-:W-:Y:S01]  /*0ac0*/  SHF.R.U32.HI R17, RZ, 0x1f, R10 ;  /* 0x0000001fff117819 */ /* 0x000fe2000001160a */
[--C-:B------:R-:W-:Y:S02]  /*0ad0*/  @!P4 IMAD.IADD R14, R14, 0x1, -R20.reuse ;  /* 0x000000010e0ec824 */ /* 0x100fe400078e0a14 */
[----:B------:R-:W-:Y:S01]  /*0ae0*/  @!P3 IMAD.IADD R15, R15, 0x1, -R20 ;  /* 0x000000010f0fb824 */ /* 0x000fe200078e0a14 */
[----:B------:R-:W-:Y:S01]  /*0af0*/  LEA.HI R17, R10, R17, RZ, 0x17 ;  /* 0x000000110a117211 */ /* 0x000fe200078fb8ff */
[----:B------:R-:W-:Y:S01]  /*0b00*/  @!P0 IMAD.MOV R11, RZ, RZ, -R11 ;  /* 0x000000ffff0b8224 */ /* 0x000fe200078e0a0b */
[----:B------:R-:W-:Y:S01]  /*0b10*/  ISETP.NE.AND P3, PT, R0, RZ, PT ;  /* 0x000000ff0000720c */ /* 0x000fe20003f65270 */
[----:B------:R-:W-:Y:S01]  /*0b20*/  @!P2 IMAD.MOV R13, RZ, RZ, -R13 ;  /* 0x000000ffff0da224 */ /* 0x000fe200078e0a0d */
[----:B------:R-:W-:Y:S01]  /*0b30*/  LOP3.LUT R10, R2, 0x38, RZ, 0xc0, !PT ;  /* 0x00000038020a7812 */ /* 0x000fe200078ec0ff */
[----:B------:R-:W-:Y:S01]  /*0b40*/  @!P1 IMAD.MOV R14, RZ, RZ, -R14 ;  /* 0x000000ffff0e9224 */ /* 0x000fe200078e0a0e */
[C---:B------:R-:W-:Y:S01]  /*0b50*/  SEL R11, R12.reuse, R11, !P3 ;  /* 0x0000000b0c0b7207 */ /* 0x040fe20005800000 */
[----:B------:R-:W-:Y:S01]  /*0b60*/  @!P6 IMAD.MOV R15, RZ, RZ, -R15 ;  /* 0x000000ffff0fe224 */ /* 0x000fe200078e0a0f */
[C---:B------:R-:W-:Y:S01]  /*0b70*/  SEL R35, R12.reuse, R13, !P3 ;  /* 0x0000000d0c237207 */ /* 0x040fe20005800000 */
[----:B------:R-:W-:Y:S01]  /*0b80*/  IMAD R17, R17, -0xc00, R24 ;  /* 0xfffff40011117824 */ /* 0x000fe200078e0218 */
[C---:B------:R-:W-:Y:S01]  /*0b90*/  SEL R37, R12.reuse, R14, !P3 ;  /* 0x0000000e0c257207 */ /* 0x040fe20005800000 */
[--C-:B------:R-:W-:Y:S01]  /*0ba0*/  IMAD R13, R11, 0x3c00, R10.reuse ;  /* 0x00003c000b0d7824 */ /* 0x100fe200078e020a */
[----:B------:R-:W-:Y:S01]  /*0bb0*/  SEL R15, R12, R15, !P3 ;  /* 0x0000000f0c0f7207 */ /* 0x000fe20005800000 */
[----:B------:R-:W-:-:S02]  /*0bc0*/  IMAD R27, R17, 0x3c00, R10 ;  /* 0x00003c00111b7824 */ /* 0x000fc400078e020a */
[--C-:B------:R-:W-:Y:S02]  /*0bd0*/  IMAD R29, R21, 0x3c00, R10.reuse ;  /* 0x00003c00151d7824 */ /* 0x100fe400078e020a */
[--C-:B------:R-:W-:Y:S01]  /*0be0*/  IMAD R11, R35, 0x3c00, R10.reuse ;  /* 0x00003c00230b7824 */ /* 0x100fe200078e020a */
[----:B------:R-:W-:Y:S01]  /*0bf0*/  LEA R35, R8, UR14, 0x1 ;  /* 0x0000000e08237c11 */ /* 0x000fe2000f8e08ff */
[--C-:B------:R-:W-:Y:S01]  /*0c00*/  IMAD R17, R37, 0x3c00, R10.reuse ;  /* 0x00003c0025117824 */ /* 0x100fe200078e020a */
[----:B------:R-:W-:Y:S01]  /*0c10*/  CS2R R36, SRZ ;  /* 0x0000000000247805 */ /* 0x000fe2000001ff00 */
[--C-:B------:R-:W-:Y:S02]  /*0c20*/  IMAD R21, R15, 0x3c00, R10.reuse ;  /* 0x00003c000f157824 */ /* 0x100fe400078e020a */
[--C-:B------:R-:W-:Y:S02]  /*0c30*/  IMAD R31, R23, 0x3c00, R10.reuse ;  /* 0x00003c00171f7824 */ /* 0x100fe400078e020a */
[----:B------:R-:W-:-:S02]  /*0c40*/  IMAD R25, R25, 0x3c00, R10 ;  /* 0x00003c0019197824 */ /* 0x000fc400078e020a */
[----:B--2---:R-:W-:-:S04]  /*0c50*/  IMAD.WIDE R12, R13, 0x2, R18 ;  /* 0x000000020d0c7825 */ /* 0x004fc800078e0212 */
[----:B------:R-:W-:Y:S01]  /*0c60*/  IMAD.WIDE R14, R11, 0x2, R18 ;  /* 0x000000020b0e7825 */ /* 0x000fe200078e0212 */
[----:B------:R-:W-:-:S03]  /*0c70*/  IADD3 R102, P0, R12, 0x200, RZ ;  /* 0x000002000c667810 */ /* 0x000fc60007f1e0ff */
[----:B------:R-:W-:Y:S01]  /*0c80*/  IMAD.WIDE R16, R17, 0x2, R18 ;  /* 0x0000000211107825 */ /* 0x000fe200078e0212 */
[----:B------:R-:W-:-:S03]  /*0c90*/  IADD3 R10, P1, R14, 0x200, RZ ;  /* 0x000002000e0a7810 */ /* 0x000fc60007f3e0ff */
[----:B------:R-:W-:-:S04]  /*0ca0*/  IMAD.WIDE R18, R21, 0x2, R18 ;  /* 0x0000000215127825 */ /* 0x000fc800078e0212 */
[----:B-1---5:R-:W-:Y:S01]  /*0cb0*/  IMAD.WIDE R20, R27, 0x2, R32 ;  /* 0x000000021b147825 */ /* 0x022fe200078e0220 */
[----:B------:R-:W-:-:S03]  /*0cc0*/  LEA R27, R4, UR14, 0x1 ;  /* 0x0000000e041b7c11 */ /* 0x000fc6000f8e08ff */
[----:B------:R-:W-:Y:S01]  /*0cd0*/  IMAD.WIDE R22, R29, 0x2, R32 ;  /* 0x000000021d167825 */ /* 0x000fe200078e0220 */
[----:B------:R-:W-:-:S03]  /*0ce0*/  LEA R29, R6, UR14, 0x1 ;  /* 0x0000000e061d7c11 */ /* 0x000fc6000f8e08ff */
[----:B------:R-:W-:Y:S01]  /*0cf0*/  IMAD.WIDE R30, R31, 0x2, R32 ;  /* 0x000000021f1e7825 */ /* 0x000fe200078e0220 */
[----:B------:R-:W-:-:S03]  /*0d00*/  IADD3 R96, P2, R22, 0x200, RZ ;  /* 0x0000020016607810 */ /* 0x000fc60007f5e0ff */
[----:B------:R-:W-:Y:S01]  /*0d10*/  IMAD.WIDE R32, R25, 0x2, R32 ;  /* 0x0000000219207825 */ /* 0x000fe200078e0220 */
[----:B------:R-:W-:-:S03]  /*0d20*/  LEA R25, R9, UR14, 0x1 ;  /* 0x0000000e09197c11 */ /* 0x000fc6000f8e08ff */
[----:B------:R-:W-:Y:S01]  /*0d30*/  IMAD.X R11, RZ, RZ, R13, P0 ;  /* 0x000000ffff0b7224 */ /* 0x000fe200000e060d */
[----:B------:R-:W-:Y:S01]  /*0d40*/  IADD3 R88, P0, R16, 0x200, RZ ;  /* 0x0000020010587810 */ /* 0x000fe20007f1e0ff */
[----:B------:R-:W-:Y:S01]  /*0d50*/  @!PT LDS RZ, [RZ] ;  /* 0x00000000fffff984 */ /* 0x000fe20000000800 */
[----:B------:R-:W-:Y:S01]  /*0d60*/  @!PT LDS RZ, [RZ] ;  /* 0x00000000fffff984 */ /* 0x000fe20000000800 */
[----:B------:R-:W-:Y:S01]  /*0d70*/  @!PT LDS RZ, [RZ] ;  /* 0x00000000fffff984 */ /* 0x000fe20000000800 */
[----:B------:R-:W-:Y:S01]  /*0d80*/  LDGSTS.E.BYPASS.128 [R25], desc[UR18][R12.64] ;  /* 0x000000000c197fae */ /* 0x000fe2000b901c52 */
[----:B------:R-:W-:Y:S01]  /*0d90*/  IMAD.X R89, RZ, RZ, R15, P1 ;  /* 0x000000ffff597224 */ /* 0x000fe200008e060f */
[----:B------:R-:W-:Y:S01]  /*0da0*/  IADD3 R91, P1, R18, 0x200, RZ ;  /* 0x00000200125b7810 */ /* 0x000fe20007f3e0ff */
[----:B------:R-:W-:Y:S01]  /*0db0*/  IMAD.X R110, RZ, RZ, R23, P2 ;  /* 0x000000ffff6e7224 */ /* 0x000fe200010e0617 */
[----:B------:R-:W-:Y:S01]  /*0dc0*/  LDGSTS.E.BYPASS.128 [R27], desc[UR18][R14.64] ;  /* 0x000000000e1b7fae */ /* 0x000fe2000b901c52 */
[----:B------:R-:W-:Y:S01]  /*0dd0*/  IMAD.X R90, RZ, RZ, R17, P0 ;  /* 0x000000ffff5a7224 */ /* 0x000fe200000e0611 */
[----:B------:R-:W-:Y:S01]  /*0de0*/  IADD3 R95, P0, R20, 0x200, RZ ;  /* 0x00000200145f7810 */ /* 0x000fe20007f1e0ff */
[----:B------:R-:W-:Y:S01]  /*0df0*/  IMAD.X R94, RZ, RZ, R19, P1 ;  /* 0x000000ffff5e7224 */ /* 0x000fe200008e0613 */
[----:B------:R-:W-:Y:S01]  /*0e00*/  LDGSTS.E.BYPASS.128 [R29], desc[UR18][R16.64] ;  /* 0x00000000101d7fae */ /* 0x000fe2000b901c52 */
[----:B------:R-:W-:-:S02]  /*0e10*/  IADD3 R108, P1, R30, 0x200, RZ ;  /* 0x000002001e6c7810 */ /* 0x000fc40007f3e0ff */
[----:B------:R-:W-:Y:S01]  /*0e20*/  IMAD.X R97, RZ, RZ, R21, P0 ;  /* 0x000000ffff617224 */ /* 0x000fe200000e0615 */
[----:B------:R-:W-:Y:S01]  /*0e30*/  LDGSTS.E.BYPASS.128 [R35], desc[UR18][R18.64] ;  /* 0x0000000012237fae */ /* 0x000fe2000b901c52 */
[----:B------:R-:W-:Y:S01]  /*0e40*/  IADD3 R104, P0, R32, 0x200, RZ ;  /* 0x0000020020687810 */ /* 0x000fe20007f1e0ff */
[----:B------:R-:W-:Y:S02]  /*0e50*/  IMAD.X R109, RZ, RZ, R31, P1 ;  /* 0x000000ffff6d7224 */ /* 0x000fe400008e061f */
[----:B------:R-:W0:Y:S02]  /*0e60*/  LDGDEPBAR ;  /* 0x00000000000079af */ /* 0x000e240000000000 */
[----:B------:R-:W-:Y:S02]  /*0e70*/  IMAD.X R106, RZ, RZ, R33, P0 ;  /* 0x000000ffff6a7224 */ /* 0x000fe400000e0621 */
[----:B------:R-:W-:Y:S04]  /*0e80*/  LDGSTS.E.BYPASS.128 [R25+0x14000], desc[UR18][R20.64] ;  /* 0x1400000014197fae */ /* 0x000fe8000b901c52 */
[----:B------:R-:W-:Y:S04]  /*0e90*/  LDGSTS.E.BYPASS.128 [R27+0x14000], desc[UR18][R22.64] ;  /* 0x14000000161b7fae */ /* 0x000fe8000b901c52 */
[----:B------:R-:W-:Y:S04]  /*0ea0*/  LDGSTS.E.BYPASS.128 [R29+0x14000], desc[UR18][R30.64] ;  /* 0x140000001e1d7fae */ /* 0x000fe8000b901c52 */
[----:B------:R-:W-:Y:S04]  /*0eb0*/  LDGSTS.E.BYPASS.128 [R35+0x14000], desc[UR18][R32.64] ;  /* 0x1400000020237fae */ /* 0x000fe8000b901c52 */
[----:B------:R-:W0:Y:S01]  /*0ec0*/  LDGDEPBAR ;  /* 0x00000000000079af */ /* 0x000e220000000000 */
[----:B------:R-:W-:Y:S06]  /*0ed0*/  BAR.SYNC.DEFER_BLOCKING 0x0 ;  /* 0x0000000000007b1d */ /* 0x000fec0000010000 */
[----:B------:R-:W-:Y:S01]  /*0ee0*/  @!PT LDS RZ, [RZ] ;  /* 0x00000000fffff984 */ /* 0x000fe20000000800 */
[----:B------:R-:W-:Y:S01]  /*0ef0*/  @!PT LDS RZ, [RZ] ;  /* 0x00000000fffff984 */ /* 0x000fe20000000800 */
[----:B------:R-:W-:Y:S01]  /*0f00*/  @!PT LDS RZ, [RZ] ;  /* 0x00000000fffff984 */ /* 0x000fe20000000800 */
[----:B------:R-:W-:Y:S04]  /*0f10*/  LDGSTS.E.BYPASS.128 [R25+0x4000], desc[UR18][R12.64+0x80] ;  /* 0x040000800c197fae */ /* 0x000fe8000b901c52 */
[----:B------:R-:W-:Y:S04]  /*0f20*/  LDGSTS.E.BYPASS.128 [R27+0x4000], desc[UR18][R14.64+0x80] ;  /* 0x040000800e1b7fae */ /* 0x000fe8000b901c52 */
[----:B------:R-:W-:Y:S04]  /*0f30*/  LDGSTS.E.BYPASS.128 [R29+0x4000], desc[UR18][R16.64+0x80] ;  /* 0x04000080101d7fae */ /* 0x000fe8000b901c52 */
[----:B------:R-:W-:Y:S04]  /*0f40*/  LDGSTS.E.BYPASS.128 [R35+0x4000], desc[UR18][R18.64+0x80] ;  /* 0x0400008012237fae */ /* 0x000fe8000b901c52 */
[----:B------:R-:W0:Y:S04]  /*0f50*/  LDGDEPBAR ;  /* 0x00000000000079af */ /* 0x000e280000000000 */
        /* <DEDUP_REMOVED lines=23> */
[----:B------:R1:W-:Y:S04]  /*10d0*/  LDGSTS.E.BYPASS.128 [R25+0xc000], desc[UR18][R12.64+0x180] ;  /* 0x0c0001800c197fae */ /* 0x0003e8000b901c52 */
[----:B------:R-:W-:Y:S04]  /*10e0*/  LDGSTS.E.BYPASS.128 [R27+0xc000], desc[UR18][R14.64+0x180] ;  /* 0x0c0001800e1b7fae */ /* 0x000fe8000b901c52 */
[----:B------:R-:W-:Y:S04]  /*10f0*/  LDGSTS.E.BYPASS.128 [R29+0xc000], desc[UR18][R16.64+0x180] ;  /* 0x0c000180101d7fae */ /* 0x000fe8000b901c52 */
[----:B------:R-:W-:Y:S01]  /*1100*/  LDGSTS.E.BYPASS.128 [R35+0xc000], desc[UR18][R18.64+0x180] ;  /* 0x0c00018012237fae */ /* 0x000fe2000b901c52 */
[----:B-1----:R-:W-:-:S03]  /*1110*/  IMAD.MOV.U32 R12, RZ, RZ, -0x40 ;  /* 0xffffffc0ff0c7424 */ /* 0x002fc600078e00ff */
[----:B------:R-:W0:Y:S04]  /*1120*/  LDGDEPBAR ;  /* 0x00000000000079af */ /* 0x000e280000000000 */
[----:B------:R1:W-:Y:S04]  /*1130*/  LDGSTS.E.BYPASS.128 [R25+0x20000], desc[UR18][R20.64+0x180] ;  /* 0x2000018014197fae */ /* 0x0003e8000b901c52 */
[----:B------:R2:W-:Y:S04]  /*1140*/  LDGSTS.E.BYPASS.128 [R27+0x20000], desc[UR18][R22.64+0x180] ;  /* 0x20000180161b7fae */ /* 0x0005e8000b901c52 */
[----:B------:R3:W-:Y:S04]  /*1150*/  LDGSTS.E.BYPASS.128 [R29+0x20000], desc[UR18][R30.64+0x180] ;  /* 0x200001801e1d7fae */ /* 0x0007e8000b901c52 */
[----:B------:R4:W-:Y:S01]  /*1160*/  LDGSTS.E.BYPASS.128 [R35+0x20000], desc[UR18][R32.64+0x180] ;  /* 0x2000018020237fae */ /* 0x0009e2000b901c52 */
[----:B-1----:R-:W-:-:S03]  /*1170*/  CS2R R24, SRZ ;  /* 0x0000000000187805 */ /* 0x002fc6000001ff00 */
[----:B------:R-:W0:Y:S01]  /*1180*/  LDGDEPBAR ;  /* 0x00000000000079af */ /* 0x000e220000000000 */
[----:B--2---:R-:W-:Y:S02]  /*1190*/  CS2R R26, SRZ ;  /* 0x00000000001a7805 */ /* 0x004fe4000001ff00 */
[----:B---3--:R-:W-:Y:S02]  /*11a0*/  CS2R R28, SRZ ;  /* 0x00000000001c7805 */ /* 0x008fe4000001ff00 */
[----:B------:R-:W-:Y:S02]  /*11b0*/  CS2R R30, SRZ ;  /* 0x00000000001e7805 */ /* 0x000fe4000001ff00 */
[----:B----4-:R-:W-:Y:S02]  /*11c0*/  CS2R R32, SRZ ;  /* 0x0000000000207805 */ /* 0x010fe4000001ff00 */
[----:B------:R-:W-:-:S07]  /*11d0*/  CS2R R34, SRZ ;  /* 0x0000000000227805 */ /* 0x000fce000001ff00 */
.L_x_0:
[----:B------:R-:W1:Y:S01]  /*11e0*/  SHFL.IDX PT, R13, R111, RZ, 0x1f ;  /* 0x00001fff6f0d7589 */ /* 0x000e6200000e0000 */
[----:B------:R-:W-:Y:S01]  /*11f0*/  UIADD3 UR16, UR16, 0x1, URZ ;  /* 0x0000000110107890 */ /* 0x000fe2000fffe03f */
[----:B------:R-:W-:-:S04]  /*1200*/  DEPBAR.LE SB0, 0x6 ;  /* 0x000081800000791a */ /* 0x000fc80000000000 */
[----:B------:R-:W-:Y:S01]  /*1210*/  UISETP.GE.AND UP0, UPT, UR16, 0x5, UPT ;  /* 0x000000051000788c */ /* 0x000fe2000bf06270 */
[----:B------:R-:W-:Y:S01]  /*1220*/  BAR.SYNC.DEFER_BLOCKING 0x0 ;  /* 0x0000000000007b1d */ /* 0x000fe20000010000 */
[----:B------:R-:W-:Y:S01]  /*1230*/  UIADD3 UR15, UR15, 0x1, URZ ;  /* 0x000000010f0f7890 */ /* 0x000fe2000fffe03f */
[----:B------:R-:W-:Y:S01]  /*1240*/  VIADD R100, R12, 0x40 ;  /* 0x000000400c647836 */ /* 0x000fe20000000000 */
[----:B------:R-:W-:Y:S01]  /*1250*/  USEL UR16, UR16, URZ, !UP0 ;  /* 0x0000003f10107287 */ /* 0x000fe2000c000000 */
[----:B------:R-:W-:Y:S02]  /*1260*/  IADD3 R22, P1, R102, UR4, RZ ;  /* 0x0000000466167c10 */ /* 0x000fe4000ff3e0ff */
[----:B------:R-:W-:Y:S01]  /*1270*/  UMOV UR11, 0x40000040 ;  /* 0x40000040000b7882 */ /* 0x000fe20000000000 */
[----:B------:R-:W-:Y:S02]  /*1280*/  ISETP.GE.U32.AND P0, PT, R100, 0x3b00, PT ;  /* 0x00003b006400780c */ /* 0x000fe40003f06070 */
[----:B------:R-:W-:-:S02]  /*1290*/  IADD3.X R23, R11, UR5, RZ, P1, !PT ;  /* 0x000000050b177c10 */ /* 0x000fc40008ffe4ff */
[----:B------:R-:W-:Y:S02]  /*12a0*/  IADD3 R16, P1, R88, UR4, RZ ;  /* 0x0000000458107c10 */ /* 0x000fe4000ff3e0ff */
[----:B------:R-:W-:Y:S02]  /*12b0*/  IADD3 R92, P2, R10, UR4, RZ ;  /* 0x000000040a5c7c10 */ /* 0x000fe4000ff5e0ff */
[----:B------:R-:W-:Y:S02]  /*12c0*/  IADD3.X R17, R90, UR5, RZ, P1, !PT ;  /* 0x000000055a117c10 */ /* 0x000fe40008ffe4ff */
[----:B-1----:R-:W-:Y:S02]  /*12d0*/  R2UR UR6, R13 ;  /* 0x000000000d0672ca */ /* 0x002fe400000e0000 */
[----:B------:R-:W-:Y:S02]  /*12e0*/  IADD3 R12, P1, R91, UR4, RZ ;  /* 0x000000045b0c7c10 */ /* 0x000fe4000ff3e0ff */
[----:B------:R-:W-:-:S02]  /*12f0*/  IADD3.X R93, R89, UR5, RZ, P2, !PT ;  /* 0x00000005595d7c10 */ /* 0x000fc400097fe4ff */
[----:B------:R-:W-:Y:S01]  /*1300*/  IADD3 R14, P2, R95, UR4, RZ ;  /* 0x000000045f0e7c10 */ /* 0x000fe2000ff5e0ff */
[----:B------:R-:W-:Y:S01]  /*1310*/  WARPGROUP.ARRIVE ;  /* 0x00000000000079c5 */ /* 0x000fe20000000000 */
[----:B------:R-:W-:Y:S02]  /*1320*/  IADD3 R18, P3, R96, UR4, RZ ;  /* 0x0000000460127c10 */ /* 0x000fe4000ff7e0ff */
[----:B------:R-:W-:Y:S02]  /*1330*/  IADD3.X R13, R94, UR5, RZ, P1, !PT ;  /* 0x000000055e0d7c10 */ /* 0x000fe40008ffe4ff */
[----:B------:R-:W-:Y:S01]  /*1340*/  IADD3 R20, P1, R108, UR4, RZ ;  /* 0x000000046c147c10 */ /* 0x000fe2000ff3e0ff */
[----:B------:R-:W-:Y:S01]  /*1350*/  USHF.L.U32 UR7, UR6, 0x7, URZ ;  /* 0x0000000706077899 */ /* 0x000fe2000800063f */
[----:B------:R-:W-:Y:S01]  /*1360*/  IADD3.X R15, R97, UR5, RZ, P2, !PT ;  /* 0x00000005610f7c10 */ /* 0x000fe200097fe4ff */
[----:B------:R-:W-:Y:S01]  /*1370*/  ULEA UR6, UR16, UR14, 0xe ;  /* 0x0000000e10067291 */ /* 0x000fe2000f8e703f */
[----:B------:R-:W-:Y:S01]  /*1380*/  IADD3.X R19, R110, UR5, RZ, P3, !PT ;  /* 0x000000056e137c10 */ /* 0x000fe20009ffe4ff */
[----:B------:R-:W-:Y:S01]  /*1390*/  ULOP3.LUT UR7, UR7, 0x380, URZ, 0xc0, !UPT ;  /* 0x0000038007077892 */ /* 0x000fe2000f8ec03f */
[----:B------:R-:W-:Y:S01]  /*13a0*/  IADD3.X R21, R109, UR5, RZ, P1, !PT ;  /* 0x000000056d157c10 */ /* 0x000fe20008ffe4ff */
[----:B------:R-:W-:-:S02]  /*13b0*/  USHF.R.U32.HI UR8, URZ, 0x4, UR6 ;  /* 0x000000043f087899 */ /* 0x000fc40008011606 */
[----:B------:R-:W-:Y:S02]  /*13c0*/  UIADD3 UR6, UR6, 0x14000, URZ ;  /* 0x0001400006067890 */ /* 0x000fe4000fffe03f */
[----:B------:R-:W-:Y:S02]  /*13d0*/  ULOP3.LUT UR8, UR8, 0x3fff, URZ, 0xc0, !UPT ;  /* 0x00003fff08087892 */ /* 0x000fe4000f8ec03f */
[----:B------:R-:W-:Y:S02]  /*13e0*/  USHF.R.U32.HI UR6, URZ, 0x4, UR6 ;  /* 0x000000043f067899 */ /* 0x000fe40008011606 */
[----:B------:R-:W-:Y:S02]  /*13f0*/  UIADD3 UR12, UP0, UR7, UR8, URZ ;  /* 0x00000008070c7290 */ /* 0x000fe4000ff1e03f */
[----:B------:R-:W-:Y:S02]  /*1400*/  ULOP3.LUT UR6, UR6, 0x3fff, URZ, 0xc0, !UPT ;  /* 0x00003fff06067892 */ /* 0x000fe4000f8ec03f */
[----:B------:R-:W-:-:S02]  /*1410*/  UIADD3.X UR13, URZ, URZ, URZ, UP0, !UPT ;  /* 0x0000003f3f0d7290 */ /* 0x000fc400087fe43f */
[----:B------:R-:W-:Y:S02]  /*1420*/  ULOP3.LUT UR10, UR6, 0x4000000, URZ, 0xfc, !UPT ;  /* 0x04000000060a7892 */ /* 0x000fe4000f8efc3f */
[----:B------:R-:W-:Y:S02]  /*1430*/  ULOP3.LUT UR8, UR12, 0x4000000, URZ, 0xfc, !UPT ;  /* 0x040000000c087892 */ /* 0x000fe4000f8efc3f */
[----:B------:R-:W-:Y:S01]  /*1440*/  ULOP3.LUT UR9, UR13, 0x40000040, URZ, 0xfc, !UPT ;  /* 0x400000400d097892 */ /* 0x000fe2000f8efc3f */
[----:B------:R-:W-:Y:S01]  /*1450*/  UMOV UR7, URZ ;  /* 0x0000003f00077c82 */ /* 0x000fe20008000000 */
[----:B------:R-:W-:-:S04]  /*1460*/  UISETP.GE.AND UP0, UPT, UR15, 0x5, UPT ;  /* 0x000000050f00788c */ /* 0x000fc8000bf06270 */
[----:B------:R-:W-:-:S03]  /*1470*/  USEL UR15, UR15, URZ, !UP0 ;  /* 0x0000003f0f0f7287 */ /* 0x000fc6000c000000 */
[----:B------:R-:W-:Y:S01]  /*1480*/  HGMMA.64x128x16.F32.BF16 R24, gdesc[UR8], R24 ;  /* 0x01e00000081879f0 */ /* 0x000fe20008701818 */
[----:B------:R-:W-:Y:S01]  /*1490*/  UMOV UR8, 0x4000002 ;  /* 0x0400000200087882 */ /* 0x000fe20000000000 */
[----:B------:R-:W-:Y:S02]  /*14a0*/  UMOV UR9, 0x40000040 ;  /* 0x4000004000097882 */ /* 0x000fe40000000000 */
[----:B------:R-:W-:Y:S02]  /*14b0*/  UIADD3.64 UR10, UR6, UR8, URZ ;  /* 0x00000008060a7297 */ /* 0x000fe4000fffe03f */
[----:B------:R-:W-:-:S09]  /*14c0*/  UIADD3.64 UR8, UR12, UR8, URZ ;  /* 0x000000080c087297 */ /* 0x000fd2000fffe03f */
        /* <DEDUP_REMOVED lines=9> */
[----:B------:R-:W-:Y:S02]  /*1560*/  UIADD3.64 UR8, UR12, UR8, URZ ;  /* 0x000000080c087297 */ /* 0x000fe4000fffe03f */
[----:B------:R-:W-:-:S06]  /*1570*/  ULEA UR6, UR15, UR14, 0xe ;  /* 0x0000000e0f067291 */ /* 0x000fcc000f8e703f */
[----:B------:R-:W-:Y:S02]  /*1580*/  LEA R101, R9, UR6, 0x1 ;  /* 0x0000000609657c11 */ /* 0x000fe4000f8e08ff */
[----:B------:R-:W-:Y:S02]  /*1590*/  LEA R103, R4, UR6, 0x1 ;  /* 0x0000000604677c11 */ /* 0x000fe4000f8e08ff */
[----:B------:R-:W-:Y:S02]  /*15a0*/  LEA R105, R6, UR6, 0x1 ;  /* 0x0000000606697c11 */ /* 0x000fe4000f8e08ff */
[----:B------:R-:W-:Y:S01]  /*15b0*/  LEA R107, R8, UR6, 0x1 ;  /* 0x00000006086b7c11 */ /* 0x000fe2000f8e08ff */
[----:B------:R-:W-:Y:S03]  /*15c0*/  HGMMA.64x128x16.F32.BF16 R24, gdesc[UR8], R24, gsb0 ;  /* 0x01e00000081879f0 */ /* 0x000fe60008001818 */
[----:B------:R-:W-:-:S02]  /*15d0*/  WARPGROUP.DEPBAR.LE gsb0, 0x1 ;  /* 0x00008000000079c5 */ /* 0x000fc40000010100 */
[----:B------:R-:W-:Y:S06]  /*15e0*/  BAR.SYNC.DEFER_BLOCKING 0x0 ;  /* 0x0000000000007b1d */ /* 0x000fec0000010000 */
[----:B------:R-:W-:Y:S01]  /*15f0*/  @!PT LDS RZ, [RZ] ;  /* 0x00000000fffff984 */ /* 0x000fe20000000800 */
[----:B------:R-:W-:Y:S01]  /*1600*/  @!PT LDS RZ, [RZ] ;  /* 0x00000000fffff984 */ /* 0x000fe20000000800 */
[----:B------:R-:W-:Y:S01]  /*1610*/  @!PT LDS RZ, [RZ] ;  /* 0x00000000fffff984 */ /* 0x000fe20000000800 */
[----:B------:R1:W-:Y:S04]  /*1620*/  LDGSTS.E.BYPASS.128 [R101], desc[UR18][R22.64], !P0 ;  /* 0x0000000016657fae */ /* 0x0003e8000c101c52 */
[----:B------:R-:W-:Y:S04]  /*1630*/  LDGSTS.E.BYPASS.128 [R103], desc[UR18][R92.64], !P0 ;  /* 0x000000005c677fae */ /* 0x000fe8000c101c52 */
[----:B------:R-:W-:Y:S01]  /*1640*/  LDGSTS.E.BYPASS.128 [R105], desc[UR18][R16.64], !P0 ;  /* 0x0000000010697fae */ /* 0x000fe2000c101c52 */
[----:B-1----:R-:W-:-:S03]  /*1650*/  IADD3 R22, P4, R104, UR4, RZ ;  /* 0x0000000468167c10 */ /* 0x002fc6000ff9e0ff */
[----:B------:R1:W-:Y:S01]  /*1660*/  LDGSTS.E.BYPASS.128 [R107], desc[UR18][R12.64], !P0 ;  /* 0x000000000c6b7fae */ /* 0x0003e2000c101c52 */
[----:B------:R-:W-:Y:S01]  /*1670*/  UIADD3 UR4, UP0, UR4, 0x80, URZ ;  /* 0x0000008004047890 */ /* 0x000fe2000ff1e03f */
[----:B------:R-:W-:Y:S02]  /*1680*/  IADD3.X R23, R106, UR5, RZ, P4, !PT ;  /* 0x000000056a177c10 */ /* 0x000fe4000a7fe4ff */
[----:B------:R-:W0:Y:S01]  /*1690*/  LDGDEPBAR ;  /* 0x00000000000079af */ /* 0x000e220000000000 */
[----:B------:R-:W-:-:S03]  /*16a0*/  UIADD3.X UR5, URZ, UR5, URZ, UP0, !UPT ;  /* 0x000000053f057290 */ /* 0x000fc600087fe43f */
[----:B------:R2:W-:Y:S04]  /*16b0*/  LDGSTS.E.BYPASS.128 [R101+0x14000], desc[UR18][R14.64], !P0 ;  /* 0x140000000e657fae */ /* 0x0005e8000c101c52 */
[----:B------:R2:W-:Y:S01]  /*16c0*/  LDGSTS.E.BYPASS.128 [R103+0x14000], desc[UR18][R18.64], !P0 ;  /* 0x1400000012677fae */ /* 0x0005e2000c101c52 */
[----:B-1----:R-:W-:-:S03]  /*16d0*/  IMAD.MOV.U32 R12, RZ, RZ, R100 ;  /* 0x000000ffff0c7224 */ /* 0x002fc600078e0064 */
[----:B------:R2:W-:Y:S04]  /*16e0*/  LDGSTS.E.BYPASS.128 [R105+0x14000], desc[UR18][R20.64], !P0 ;  /* 0x1400000014697fae */ /* 0x0005e8000c101c52 */
[----:B------:R2:W-:Y:S01]  /*16f0*/  LDGSTS.E.BYPASS.128 [R107+0x14000], desc[UR18][R22.64], !P0 ;  /* 0x14000000166b7fae */ /* 0x0005e2000c101c52 */
[----:B------:R-:W-:-:S03]  /*1700*/  ISETP.GE.U32.AND P0, PT, R100, 0x3bc0, PT ;  /* 0x00003bc06400780c */ /* 0x000fc60003f06070 */
[----:B------:R-:W0:Y:S10]  /*1710*/  LDGDEPBAR ;  /* 0x00000000000079af */ /* 0x000e340000000000 */
[----:B--2---:R-:W-:Y:S05]  /*1720*/  @!P0 BRA `(.L_x_0) ;  /* 0xfffffff800ac8947 */ /* 0x004fea000383ffff */
[----:B------:R-:W-:Y:S02]  /*1730*/  WARPGROUP.DEPBAR.LE gsb0, 0x0 ;  /* 0x00008000000079c5 */ /* 0x000fe40000010000 */
[----:B------:R-:W-:-:S04]  /*1740*/  DEPBAR.LE SB0, 0x0 ;  /* 0x000080000000791a */ /* 0x000fc80000000000 */
[----:B------:R-:W-:Y:S02]  /*1750*/  SHF.R.U32.HI R4, RZ, 0x1, R7 ;  /* 0x00000001ff047819 */ /* 0x000fe40000011607 */
[----:B------:R-:W-:Y:S02]  /*1760*/  LOP3.LUT R98, R98, 0x7, RZ, 0xc0, !PT ;  /* 0x0000000762627812 */ /* 0x000fe400078ec0ff */
[----:B------:R-:W-:Y:S02]  /*1770*/  LOP3.LUT R7, R7, 0xf, RZ, 0xc0, !PT ;  /* 0x0000000f07077812 */ /* 0x000fe400078ec0ff */
[----:B------:R-:W-:Y:S01]  /*1780*/  LOP3.LUT R4, R4, 0x8, RZ, 0xc0, !PT ;  /* 0x0000000804047812 */ /* 0x000fe200078ec0ff */
[----:B------:R-:W-:Y:S01]  /*1790*/  IMAD.SHL.U32 R6, R98, 0x2, RZ ;  /* 0x0000000262067824 */ /* 0x000fe200078e00ff */
[----:B------:R-:W-:Y:S02]  /*17a0*/  F2FP.BF16.F32.PACK_AB R24, R25, R24 ;  /* 0x000000181918723e */ /* 0x000fe400000010ff */
[----:B------:R-:W-:Y:S01]  /*17b0*/  F2FP.BF16.F32.PACK_AB R25, R27, R26 ;  /* 0x0000001a1b19723e */ /* 0x000fe200000010ff */
[----:B------:R-:W-:Y:S01]  /*17c0*/  IMAD R7, R7, 0x88, R4 ;  /* 0x0000008807077824 */ /* 0x000fe200078e0204 */
[----:B------:R-:W-:-:S02]  /*17d0*/  LOP3.LUT R99, R6, R99, RZ, 0xfc, !PT ;  /* 0x0000006306637212 */ /* 0x000fc400078efcff */
[----:B------:R-:W-:Y:S01]  /*17e0*/  LOP3.LUT R4, R2, 0x78, RZ, 0xc0, !PT ;  /* 0x0000007802047812 */ /* 0x000fe200078ec0ff */
[----:B------:R-:W-:Y:S01]  /*17f0*/  IMAD R7, R98, 0x880, R7 ;  /* 0x0000088062077824 */ /* 0x000fe200078e0207 */
[----:B------:R-:W-:Y:S02]  /*1800*/  F2FP.BF16.F32.PACK_AB R32, R33, R32 ;  /* 0x000000202120723e */ /* 0x000fe400000010ff */
[----:B------:R-:W-:Y:S01]  /*1810*/  F2FP.BF16.F32.PACK_AB R26, R29, R28 ;  /* 0x0000001c1d1a723e */ /* 0x000fe200000010ff */
[----:B------:R-:W-:Y:S01]  /*1820*/  IMAD R99, R99, 0x88, R4 ;  /* 0x0000008863637824 */ /* 0x000fe200078e0204 */
[----:B------:R-:W-:Y:S02]  /*1830*/  F2FP.BF16.F32.PACK_AB R27, R31, R30 ;  /* 0x0000001e1f1b723e */ /* 0x000fe400000010ff */
[----:B------:R-:W-:Y:S02]  /*1840*/  F2FP.BF16.F32.PACK_AB R33, R35, R34 ;  /* 0x000000222321723e */ /* 0x000fe400000010ff */
[----:B------:R-:W-:-:S02]  /*1850*/  F2FP.BF16.F32.PACK_AB R40, R41, R40 ;  /* 0x000000282928723e */ /* 0x000fc400000010ff */
[----:B------:R-:W-:Y:S01]  /*1860*/  LEA R4, R7, UR14, 0x1 ;  /* 0x0000000e07047c11 */ /* 0x000fe2000f8e08ff */
[----:B------:R-:W-:Y:S01]  /*1870*/  BAR.SYNC.DEFER_BLOCKING 0x0 ;  /* 0x0000000000007b1d */ /* 0x000fe20000010000 */
[----:B------:R-:W-:Y:S02]  /*1880*/  F2FP.BF16.F32.PACK_AB R34, R37, R36 ;  /* 0x000000242522723e */ /* 0x000fe400000010ff */
[----:B------:R-:W-:Y:S02]  /*1890*/  F2FP.BF16.F32.PACK_AB R35, R39, R38 ;  /* 0x000000262723723e */ /* 0x000fe400000010ff */
[----:B------:R-:W-:-:S03]  /*18a0*/  F2FP.BF16.F32.PACK_AB R41, R43, R42 ;  /* 0x0000002a2b29723e */ /* 0x000fc600000010ff */
[----:B------:R-:W1:Y:S01]  /*18b0*/  LDC.64 R6, c[0x0][0x220] ;  /* 0x00008800ff067b82 */ /* 0x000e620000000a00 */
[----:B------:R-:W-:Y:S02]  /*18c0*/  F2FP.BF16.F32.PACK_AB R48, R49, R48 ;  /* 0x000000303130723e */ /* 0x000fe400000010ff */
[----:B------:R-:W-:Y:S02]  /*18d0*/  F2FP.BF16.F32.PACK_AB R42, R45, R44 ;  /* 0x0000002c2d2a723e */ /* 0x000fe400000010ff */
[----:B------:R-:W-:Y:S02]  /*18e0*/  F2FP.BF16.F32.PACK_AB R43, R47, R46 ;  /* 0x0000002e2f2b723e */ /* 0x000fe400000010ff */
[----:B------:R-:W-:Y:S02]  /*18f0*/  F2FP.BF16.F32.PACK_AB R49, R51, R50 ;  /* 0x000000323331723e */ /* 0x000fe400000010ff */
[----:B------:R-:W-:Y:S02]  /*1900*/  F2FP.BF16.F32.PACK_AB R56, R57, R56 ;  /* 0x000000383938723e */ /* 0x000fe400000010ff */
[----:B------:R-:W-:-:S02]  /*1910*/  F2FP.BF16.F32.PACK_AB R50, R53, R52 ;  /* 0x000000343532723e */ /* 0x000fc400000010ff */
[----:B------:R-:W-:Y:S02]  /*1920*/  F2FP.BF16.F32.PACK_AB R51, R55, R54 ;  /* 0x000000363733723e */ /* 0x000fe400000010ff */
[----:B------:R-:W-:Y:S02]  /*1930*/  F2FP.BF16.F32.PACK_AB R57, R59, R58 ;  /* 0x0000003a3b39723e */ /* 0x000fe400000010ff */
[----:B------:R-:W-:Y:S01]  /*1940*/  F2FP.BF16.F32.PACK_AB R64, R65, R64 ;  /* 0x000000404140723e */ /* 0x000fe200000010ff */
[----:B------:R-:W-:Y:S01]  /*1950*/  STSM.16.M88.4 [R4], R24 ;  /* 0x0000001804007844 */ /* 0x000fe20000000200 */
[----:B------:R-:W-:Y:S02]  /*1960*/  F2FP.BF16.F32.PACK_AB R58, R61, R60 ;  /* 0x0000003c3d3a723e */ /* 0x000fe400000010ff */
[----:B------:R-:W-:Y:S01]  /*1970*/  F2FP.BF16.F32.PACK_AB R59, R63, R62 ;  /* 0x0000003e3f3b723e */ /* 0x000fe200000010ff */
[----:B------:R2:W-:Y:S01]  /*1980*/  STSM.16.M88.4 [R4+0x20], R32 ;  /* 0x0000202004007844 */ /* 0x0005e20000000200 */
[----:B------:R-:W-:-:S02]  /*1990*/  F2FP.BF16.F32.PACK_AB R65, R67, R66 ;  /* 0x000000424341723e */ /* 0x000fc400000010ff */
[----:B------:R-:W-:Y:S01]  /*19a0*/  F2FP.BF16.F32.PACK_AB R72, R73, R72 ;  /* 0x000000484948723e */ /* 0x000fe200000010ff */
[----:B------:R-:W-:Y:S01]  /*19b0*/  STSM.16.M88.4 [R4+0x40], R40 ;  /* 0x0000402804007844 */ /* 0x000fe20000000200 */
[----:B------:R-:W-:Y:S02]  /*19c0*/  F2FP.BF16.F32.PACK_AB R66, R69, R68 ;  /* 0x000000444542723e */ /* 0x000fe400000010ff */
[----:B------:R-:W-:Y:S01]  /*19d0*/  F2FP.BF16.F32.PACK_AB R67, R71, R70 ;  /* 0x000000464743723e */ /* 0x000fe200000010ff */
[----:B------:R-:W-:Y:S01]  /*19e0*/  STSM.16.M88.4 [R4+0x60], R48 ;  /* 0x0000603004007844 */ /* 0x000fe20000000200 */
[----:B------:R-:W-:Y:S02]  /*19f0*/  F2FP.BF16.F32.PACK_AB R73, R75, R74 ;  /* 0x0000004a4b49723e */ /* 0x000fe400000010ff */
[----:B------:R-:W-:Y:S01]  /*1a00*/  F2FP.BF16.F32.PACK_AB R80, R81, R80 ;  /* 0x000000505150723e */ /* 0x000fe200000010ff */
[----:B------:R-:W-:Y:S01]  /*1a10*/  STSM.16.M88.4 [R4+0x80], R56 ;  /* 0x0000803804007844 */ /* 0x000fe20000000200 */
[----:B------:R-:W-:-:S02]  /*1a20*/  F2FP.BF16.F32.PACK_AB R74, R77, R76 ;  /* 0x0000004c4d4a723e */ /* 0x000fc400000010ff */
[----:B------:R-:W-:Y:S01]  /*1a30*/  F2FP.BF16.F32.PACK_AB R75, R79, R78 ;  /* 0x0000004e4f4b723e */ /* 0x000fe200000010ff */
[----:B------:R-:W-:Y:S01]  /*1a40*/  STSM.16.M88.4 [R4+0xa0], R64 ;  /* 0x0000a04004007844 */ /* 0x000fe20000000200 */
[----:B------:R-:W-:Y:S02]  /*1a50*/  F2FP.BF16.F32.PACK_AB R81, R83, R82 ;  /* 0x000000525351723e */ /* 0x000fe400000010ff */
[----:B------:R-:W-:Y:S01]  /*1a60*/  F2FP.BF16.F32.PACK_AB R82, R85, R84 ;  /* 0x000000545552723e */ /* 0x000fe200000010ff */
[----:B------:R-:W-:Y:S01]  /*1a70*/  STSM.16.M88.4 [R4+0xc0], R72 ;  /* 0x0000c04804007844 */ /* 0x000fe20000000200 */
[----:B------:R-:W-:Y:S02]  /*1a80*/  F2FP.BF16.F32.PACK_AB R83, R87, R86 ;  /* 0x000000565753723e */ /* 0x000fe400000010ff */
[----:B------:R-:W-:Y:S02]  /*1a90*/  LEA R99, R99, UR14, 0x1 ;  /* 0x0000000e63637c11 */ /* 0x000fe4000f8e08ff */
[----:B------:R-:W-:Y:S01]  /*1aa0*/  LOP3.LUT R2, R5, 0x78, R2, 0xf8, !PT ;  /* 0x0000007805027812 */ /* 0x000fe200078ef802 */
[----:B------:R1:W-:Y:S01]  /*1ab0*/  STSM.16.M88.4 [R4+0xe0], R80 ;  /* 0x0000e05004007844 */ /* 0x0003e20000000200 */
[C---:B------:R-:W-:Y:S01]  /*1ac0*/  LOP3.LUT R5, R3.reuse, 0x10, RZ, 0xfc, !PT ;  /* 0x0000001003057812 */ /* 0x040fe200078efcff */
[----:B------:R-:W-:Y:S01]  /*1ad0*/  BAR.SYNC.DEFER_BLOCKING 0x0 ;  /* 0x0000000000007b1d */ /* 0x000fe20000010000 */
[----:B------:R-:W-:Y:S01]  /*1ae0*/  ISETP.GE.AND P0, PT, R2, 0xc00, PT ;  /* 0x00000c000200780c */ /* 0x000fe20003f06270 */
[C---:B------:R-:W-:Y:S01]  /*1af0*/  IMAD R37, R3.reuse, 0xc00, R2 ;  /* 0x00000c0003257824 */ /* 0x040fe200078e0202 */
[----:B------:R-:W-:-:S02]  /*1b00*/  LOP3.LUT R29, R3, 0x20, RZ, 0xfc, !PT ;  /* 0x00000020031d7812 */ /* 0x000fc400078efcff */
[-C--:B------:R-:W-:Y:S01]  /*1b10*/  ISETP.LT.AND P1, PT, R3, R0.reuse, !P0 ;  /* 0x000000000300720c */ /* 0x080fe20004721270 */
[----:B--2---:R-:W-:Y:S01]  /*1b20*/  VIADD R35, R37, 0xc000 ;  /* 0x0000c00025237836 */ /* 0x004fe20000000000 */
[----:B------:R-:W-:Y:S01]  /*1b30*/  LOP3.LUT R31, R3, 0x30, RZ, 0xfc, !PT ;  /* 0x00000030031f7812 */ /* 0x000fe200078efcff */
[----:B------:R-:W-:Y:S01]  /*1b40*/  VIADD R39, R37, 0x48000 ;  /* 0x0004800025277836 */ /* 0x000fe20000000000 */
[----:B------:R-:W-:Y:S02]  /*1b50*/  LOP3.LUT R33, R3, 0x40, RZ, 0xfc, !PT ;  /* 0x0000004003217812 */ /* 0x000fe400078efcff */
[-C--:B------:R-:W-:Y:S01]  /*1b60*/  ISETP.LT.AND P6, PT, R5, R0.reuse, !P0 ;  /* 0x000000000500720c */ /* 0x080fe200047c1270 */
[----:B-1----:R-:W-:Y:S01]  /*1b70*/  IMAD.WIDE R4, R37, 0x2, R6 ;  /* 0x0000000225047825 */ /* 0x002fe200078e0206 */
[-C--:B------:R-:W-:Y:S02]  /*1b80*/  ISETP.LT.AND P5, PT, R29, R0.reuse, !P0 ;  /* 0x000000001d00720c */ /* 0x080fe400047a1270 */
[----:B------:R-:W-:-:S02]  /*1b90*/  ISETP.LT.AND P4, PT, R31, R0, !P0 ;  /* 0x000000001f00720c */ /* 0x000fc40004781270 */
[----:B------:R-:W-:Y:S02]  /*1ba0*/  LOP3.LUT R29, R3, 0x50, RZ, 0xfc, !PT ;  /* 0x00000050031d7812 */ /* 0x000fe400078efcff */
[-C--:B------:R-:W-:Y:S02]  /*1bb0*/  ISETP.LT.AND P3, PT, R33, R0.reuse, !P0 ;  /* 0x000000002100720c */ /* 0x080fe40004761270 */
[C---:B------:R-:W-:Y:S02]  /*1bc0*/  LOP3.LUT R31, R3.reuse, 0x60, RZ, 0xfc, !PT ;  /* 0x00000060031f7812 */ /* 0x040fe400078efcff */
[----:B------:R-:W-:Y:S01]  /*1bd0*/  LOP3.LUT R33, R3, 0x70, RZ, 0xfc, !PT ;  /* 0x0000007003217812 */ /* 0x000fe200078efcff */
[----:B------:R-:W1:Y:S01]  /*1be0*/  LDS.128 R44, [R99] ;  /* 0x00000000632c7984 */ /* 0x000e620000000c00 */
[----:B------:R-:W-:Y:S01]  /*1bf0*/  ISETP.LT.AND P2, PT, R29, R0, !P0 ;  /* 0x000000001d00720c */ /* 0x000fe20004741270 */
[----:B------:R-:W-:Y:S02]  /*1c00*/  VIADD R29, R37, 0x18000 ;  /* 0x00018000251d7836 */ /* 0x000fe40000000000 */
[----:B------:R-:W2:Y:S01]  /*1c10*/  LDS.128 R52, [R99+0x1100] ;  /* 0x0011000063347984 */ /* 0x000ea20000000c00 */
[----:B------:R-:W-:-:S03]  /*1c20*/  IMAD.WIDE R2, R35, 0x2, R6 ;  /* 0x0000000223027825 */ /* 0x000fc600078e0206 */
[----:B------:R-:W3:Y:S01]  /*1c30*/  LDS.128 R24, [R99+0x2200] ;  /* 0x0022000063187984 */ /* 0x000ee20000000c00 */
[----:B------:R-:W-:Y:S02]  /*1c40*/  VIADD R35, R37, 0x3c000 ;  /* 0x0003c00025237836 */ /* 0x000fe40000000000 */
[--C-:B------:R-:W-:Y:S01]  /*1c50*/  IMAD.WIDE R28, R29, 0x2, R6.reuse ;  /* 0x000000021d1c7825 */ /* 0x100fe200078e0206 */
[----:B------:R-:W4:Y:S04]  /*1c60*/  LDS.128 R20, [R99+0x3300] ;  /* 0x0033000063147984 */ /* 0x000f280000000c00 */
[----:B------:R-:W5:Y:S04]  /*1c70*/  LDS.128 R16, [R99+0x4400] ;  /* 0x0044000063107984 */ /* 0x000f680000000c00 */
[----:B------:R-:W5:Y:S04]  /*1c80*/  LDS.128 R12, [R99+0x5500] ;  /* 0x00550000630c7984 */ /* 0x000f680000000c00 */
[----:B------:R-:W5:Y:S04]  /*1c90*/  LDS.128 R8, [R99+0x6600] ;  /* 0x0066000063087984 */ /* 0x000f680000000c00 */
[----:B-1----:R1:W-:Y:S01]  /*1ca0*/  @P1 STG.E.128 desc[UR18][R4.64], R44 ;  /* 0x0000002c04001986 */ /* 0x0023e2000c101d12 */
[-C--:B------:R-:W-:Y:S01]  /*1cb0*/  ISETP.LT.AND P1, PT, R31, R0.reuse, !P0 ;  /* 0x000000001f00720c */ /* 0x080fe20004721270 */
[----:B------:R-:W-:Y:S01]  /*1cc0*/  VIADD R31, R37, 0x24000 ;  /* 0x00024000251f7836 */ /* 0x000fe20000000000 */
[----:B------:R-:W-:Y:S01]  /*1cd0*/  ISETP.LT.AND P0, PT, R33, R0, !P0 ;  /* 0x000000002100720c */ /* 0x000fe20004701270 */
[----:B------:R-:W-:Y:S01]  /*1ce0*/  VIADD R33, R37, 0x30000 ;  /* 0x0003000025217836 */ /* 0x000fe20000000000 */
[----:B--2---:R2:W-:Y:S01]  /*1cf0*/  @P6 STG.E.128 desc[UR18][R2.64], R52 ;  /* 0x0000003402006986 */ /* 0x0045e2000c101d12 */
[----:B------:R-:W-:-:S03]  /*1d00*/  IMAD.WIDE R30, R31, 0x2, R6 ;  /* 0x000000021f1e7825 */ /* 0x000fc600078e0206 */
[----:B---3--:R2:W-:Y:S04]  /*1d10*/  @P5 STG.E.128 desc[UR18][R28.64], R24 ;  /* 0x000000181c005986 */ /* 0x0085e8000c101d12 */
[----:B----4-:R2:W-:Y:S01]  /*1d20*/  @P4 STG.E.128 desc[UR18][R30.64], R20 ;  /* 0x000000141e004986 */ /* 0x0105e2000c101d12 */
[----:B-1----:R-:W-:-:S04]  /*1d30*/  IMAD.WIDE R4, R33, 0x2, R6 ;  /* 0x0000000221047825 */ /* 0x002fc800078e0206 */
[--C-:B------:R-:W-:Y:S01]  /*1d40*/  IMAD.WIDE R32, R35, 0x2, R6.reuse ;  /* 0x0000000223207825 */ /* 0x100fe200078e0206 */
[----:B-----5:R2:W-:Y:S03]  /*1d50*/  @P3 STG.E.128 desc[UR18][R4.64], R16 ;  /* 0x0000001004003986 */ /* 0x0205e6000c101d12 */
[----:B------:R-:W-:Y:S01]  /*1d60*/  IMAD.WIDE R34, R39, 0x2, R6 ;  /* 0x0000000227227825 */ /* 0x000fe200078e0206 */
[----:B------:R2:W-:Y:S04]  /*1d70*/  @P2 STG.E.128 desc[UR18][R32.64], R12 ;  /* 0x0000000c20002986 */ /* 0x0005e8000c101d12 */
[----:B------:R2:W-:Y:S01]  /*1d80*/  @P1 STG.E.128 desc[UR18][R34.64], R8 ;  /* 0x0000000822001986 */ /* 0x0005e2000c101d12 */
[----:B------:R-:W-:Y:S05]  /*1d90*/  @!P0 EXIT ;  /* 0x000000000000894d */ /* 0x000fea0003800000 */
[----:B------:R-:W1:Y:S01]  /*1da0*/  LDS.128 R96, [R99+0x7700] ;  /* 0x0077000063607984 */ /* 0x000e620000000c00 */
[----:B------:R-:W-:-:S04]  /*1db0*/  VIADD R37, R37, 0x54000 ;  /* 0x0005400025257836 */ /* 0x000fc80000000000 */
[----:B------:R-:W-:-:S05]  /*1dc0*/  IMAD.WIDE R6, R37, 0x2, R6 ;  /* 0x0000000225067825 */ /* 0x000fca00078e0206 */
[----:B-1----:R-:W-:Y:S01]  /*1dd0*/  STG.E.128 desc[UR18][R6.64], R96 ;  /* 0x0000006006007986 */ /* 0x002fe2000c101d12 */
[----:B------:R-:W-:Y:S05]  /*1de0*/  EXIT ;  /* 0x000000000000794d */ /* 0x000fea0003800000 */
.L_x_1:
[----:B------:R-:W-:-:S00]  /*1df0*/  BRA `(.L_x_1) ;  /* 0xfffffffc00fc7947 */ /* 0x000fc0000383ffff */
[----:B------:R-:W-:-:S00]  /*1e00*/  NOP ;  /* 0x0000000000007918 */ /* 0x000fc00000000000 */
[----:B------:R-:W-:-:S00]  /*1e10*/  NOP ;  /* 0x0000000000007918 */ /* 0x000fc00000000000 */
[----:B------:R-:W-:-:S00]  /*1e20*/  NOP ;  /* 0x0000000000007918 */ /* 0x000fc00000000000 */
[----:B------:R-:W-:-:S00]  /*1e30*/  NOP ;  /* 0x0000000000007918 */ /* 0x000fc00000000000 */
[----:B------:R-:W-:-:S00]  /*1e40*/  NOP ;  /* 0x0000000000007918 */ /* 0x000fc00000000000 */
[----:B------:R-:W-:-:S00]  /*1e50*/  NOP ;  /* 0x0000000000007918 */ /* 0x000fc00000000000 */
[----:B------:R-:W-:-:S00]  /*1e60*/  NOP ;  /* 0x0000000000007918 */ /* 0x000fc00000000000 */
[----:B------:R-:W-:-:S00]  /*1e70*/  NOP ;  /* 0x0000000000007918 */ /* 0x000fc00000000000 */
.L_x_2:


//--------------------- .nv.shared.triton_mm      --------------------------
	.section	.nv.shared.triton_mm,"aw",@nobits
	.sectionflags	@""
	.align	16
	.zero		1024


//--------------------- .nv.constant0.triton_mm   --------------------------
	.section	.nv.constant0.triton_mm,"a",@progbits
	.sectionflags	@""
	.align	4
.nv.constant0.triton_mm:
	.zero		560
